	.headerflags	@"EF_CUDA_TEXMODE_UNIFIED EF_CUDA_64BIT_ADDRESS EF_CUDA_ACCELERATORS EF_CUDA_SM90 EF_CUDA_VIRTUAL_SM(EF_CUDA_SM90)"
	.elftype	@"ET_EXEC"


//--------------------- .nv.info                  --------------------------
	.section	.nv.info,"",@"SHT_CUDA_INFO"
	.align	4


	//----- nvinfo : EIATTR_REGCOUNT
	.align		4
        /*0000*/ 	.byte	0x04, 0x2f
        /*0002*/ 	.short	(.L_1 - .L_0)
	.align		4
.L_0:
        /*0004*/ 	.word	index@(triton_poi_fused__unsafe_index_add_4)
        /*0008*/ 	.word	0x00000020


	//----- nvinfo : EIATTR_MIN_STACK_SIZE
	.align		4
.L_1:
        /*000c*/ 	.byte	0x04, 0x12
        /*000e*/ 	.short	(.L_3 - .L_2)
	.align		4
.L_2:
        /*0010*/ 	.word	index@(triton_poi_fused__unsafe_index_add_4)
        /*0014*/ 	.word	0x00000000


	//----- nvinfo : EIATTR_FRAME_SIZE
	.align		4
.L_3:
        /*0018*/ 	.byte	0x04, 0x11
        /*001a*/ 	.short	(.L_5 - .L_4)
	.align		4
.L_4:
        /*001c*/ 	.word	index@(triton_poi_fused__unsafe_index_add_4)
        /*0020*/ 	.word	0x00000000


	//----- nvinfo : EIATTR_MIN_STACK_SIZE
	.align		4
.L_5:
        /*0024*/ 	.byte	0x04, 0x12
        /*0026*/ 	.short	(.L_7 - .L_6)
	.align		4
.L_6:
        /*0028*/ 	.word	index@(triton_poi_fused__unsafe_index_add_4)
        /*002c*/ 	.word	0x00000000
.L_7:


//--------------------- .nv.info.triton_poi_fused__unsafe_index_add_4 --------------------------
	.section	.nv.info.triton_poi_fused__unsafe_index_add_4,"",@"SHT_CUDA_INFO"
	.sectionflags	@""
	.align	4


	//----- nvinfo : EIATTR_CUDA_API_VERSION
	.align		4
        /*0000*/ 	.byte	0x04, 0x37
        /*0002*/ 	.short	(.L_9 - .L_8)
.L_8:
        /*0004*/ 	.word	0x0000007c


	//----- nvinfo : EIATTR_KPARAM_INFO
	.align		4
.L_9:
        /*0008*/ 	.byte	0x04, 0x17
        /*000a*/ 	.short	(.L_11 - .L_10)
.L_10:
        /*000c*/ 	.word	0x00000000
        /*0010*/ 	.short	0x0005
        /*0012*/ 	.short	0x0024
        /*0014*/ 	.byte	0x00, 0xf0, 0x11, 0x00


	//----- nvinfo : EIATTR_KPARAM_INFO
	.align		4
.L_11:
        /*0018*/ 	.byte	0x04, 0x17
        /*001a*/ 	.short	(.L_13 - .L_12)
.L_12:
        /*001c*/ 	.word	0x00000000
        /*0020*/ 	.short	0x0004
        /*0022*/ 	.short	0x0020
        /*0024*/ 	.byte	0x00, 0xf0, 0x11, 0x00


	//----- nvinfo : EIATTR_KPARAM_INFO
	.align		4
.L_13:
        /*0028*/ 	.byte	0x04, 0x17
        /*002a*/ 	.short	(.L_15 - .L_14)
.L_14:
        /*002c*/ 	.word	0x00000000
        /*0030*/ 	.short	0x0003
        /*0032*/ 	.short	0x0018
        /*0034*/ 	.byte	0x00, 0xf4, 0x21, 0x00


	//----- nvinfo : EIATTR_KPARAM_INFO
	.align		4
.L_15:
        /*0038*/ 	.byte	0x04, 0x17
        /*003a*/ 	.short	(.L_17 - .L_16)
.L_16:
        /*003c*/ 	.word	0x00000000
        /*0040*/ 	.short	0x0002
        /*0042*/ 	.short	0x0010
        /*0044*/ 	.byte	0x00, 0xf4, 0x21, 0x00


	//----- nvinfo : EIATTR_KPARAM_INFO
	.align		4
.L_17:
        /*0048*/ 	.byte	0x04, 0x17
        /*004a*/ 	.short	(.L_19 - .L_18)
.L_18:
        /*004c*/ 	.word	0x00000000
        /*0050*/ 	.short	0x0001
        /*0052*/ 	.short	0x0008
        /*0054*/ 	.byte	0x00, 0xf4, 0x21, 0x00


	//----- nvinfo : EIATTR_KPARAM_INFO
	.align		4
.L_19:
        /*0058*/ 	.byte	0x04, 0x17
        /*005a*/ 	.short	(.L_21 - .L_20)
.L_20:
        /*005c*/ 	.word	0x00000000
        /*0060*/ 	.short	0x0000
        /*0062*/ 	.short	0x0000
        /*0064*/ 	.byte	0x00, 0xf4, 0x21, 0x00


	//----- nvinfo : EIATTR_SPARSE_MMA_MASK
	.align		4
.L_21:
        /*0068*/ 	.byte	0x03, 0x50
        /*006a*/ 	.short	0x0000


	//----- nvinfo : EIATTR_MAXREG_COUNT
	.align		4
        /*006c*/ 	.byte	0x03, 0x1b
        /*006e*/ 	.short	0x00ff


	//----- nvinfo : EIATTR_EXIT_INSTR_OFFSETS
	.align		4
        /*0070*/ 	.byte	0x04, 0x1c
        /*0072*/ 	.short	(.L_23 - .L_22)


	//   ....[0]....
.L_22:
        /*0074*/ 	.word	0x00000990


	//   ....[1]....
        /*0078*/ 	.word	0x000009b0


	//----- nvinfo : EIATTR_REQNTID
	.align		4
.L_23:
        /*007c*/ 	.byte	0x04, 0x10
        /*007e*/ 	.short	(.L_25 - .L_24)
.L_24:
        /*0080*/ 	.word	0x00000080
        /*0084*/ 	.word	0x00000001
        /*0088*/ 	.word	0x00000001


	//----- nvinfo : EIATTR_CBANK_PARAM_SIZE
	.align		4
.L_25:
        /*008c*/ 	.byte	0x03, 0x19
        /*008e*/ 	.short	0x0028


	//----- nvinfo : EIATTR_PARAM_CBANK
	.align		4
        /*0090*/ 	.byte	0x04, 0x0a
        /*0092*/ 	.short	(.L_27 - .L_26)
	.align		4
.L_26:
        /*0094*/ 	.word	index@(.nv.constant0.triton_poi_fused__unsafe_index_add_4)
        /*0098*/ 	.short	0x0210
        /*009a*/ 	.short	0x0028


	//----- nvinfo : EIATTR_SW_WAR
	.align		4
.L_27:
        /*009c*/ 	.byte	0x04, 0x36
        /*009e*/ 	.short	(.L_29 - .L_28)
.L_28:
        /*00a0*/ 	.word	0x00000008
.L_29:


//--------------------- .nv.callgraph             --------------------------
	.section	.nv.callgraph,"",@"SHT_CUDA_CALLGRAPH"
	.align	4
	.sectionentsize	8
	.align		4
        /*0000*/ 	.word	0x00000000
	.align		4
        /*0004*/ 	.word	0xffffffff
	.align		4
        /*0008*/ 	.word	0x00000000
	.align		4
        /*000c*/ 	.word	0xfffffffe
	.align		4
        /*0010*/ 	.word	0x00000000
	.align		4
        /*0014*/ 	.word	0xfffffffd
	.align		4
        /*0018*/ 	.word	0x00000000
	.align		4
        /*001c*/ 	.word	0xfffffffc


//--------------------- .text.triton_poi_fused__unsafe_index_add_4 --------------------------
	.section	.text.triton_poi_fused__unsafe_index_add_4,"ax",@progbits
	.sectionflags	@"SHF_BARRIERS=1"
	.align	128
        .global         triton_poi_fused__unsafe_index_add_4
        .type           triton_poi_fused__unsafe_index_add_4,@function
        .size           triton_poi_fused__unsafe_index_add_4,(.L_x_1 - triton_poi_fused__unsafe_index_add_4)
        .other          triton_poi_fused__unsafe_index_add_4,@"STO_CUDA_ENTRY STV_DEFAULT"
triton_poi_fused__unsafe_index_add_4:
.text.triton_poi_fused__unsafe_index_add_4:
[----:B------:R-:W0:Y:S01]  /*0000*/  LDC R1, c[0x0][0x28] ;  /* 0x00000a00ff017b82 */ /* 0x000e220000000800 */
[----:B------:R-:W1:Y:S07]  /*0010*/  S2R R2, SR_TID.X ;  /* 0x0000000000027919 */ /* 0x000e6e0000002100 */
[----:B------:R-:W2:Y:S01]  /*0020*/  LDC.64 R24, c[0x0][0x220] ;  /* 0x00008800ff187b82 */ /* 0x000ea20000000a00 */
[----:B------:R-:W-:Y:S02]  /*0030*/  CS2R R8, SRZ ;  /* 0x0000000000087805 */ /* 0x000fe4000001ff00 */
[----:B------:R-:W-:Y:S01]  /*0040*/  CS2R R10, SRZ ;  /* 0x00000000000a7805 */ /* 0x000fe2000001ff00 */
[----:B------:R-:W3:Y:S01]  /*0050*/  S2R R14, SR_CTAID.X ;  /* 0x00000000000e7919 */ /* 0x000ee20000002500 */
[----:B------:R-:W-:Y:S01]  /*0060*/  ULDC.64 UR6, c[0x0][0x208] ;  /* 0x0000820000067ab9 */ /* 0x000fe20000000a00 */
[----:B------:R-:W4:Y:S02]  /*0070*/  S2R R29, SR_CTAID.Y ;  /* 0x00000000001d7919 */ /* 0x000f240000002600 */
[----:B------:R-:W5:Y:S01]  /*0080*/  LDC.64 R4, c[0x0][0x210] ;  /* 0x00008400ff047b82 */ /* 0x000f620000000a00 */
[----:B------:R-:W-:-:S02]  /*0090*/  CS2R R26, SRZ ;  /* 0x00000000001a7805 */ /* 0x000fc4000001ff00 */
[----:B------:R-:W-:Y:S01]  /*00a0*/  CS2R R18, SRZ ;  /* 0x0000000000127805 */ /* 0x000fe2000001ff00 */
[----:B------:R-:W2:Y:S04]  /*00b0*/  S2R R17, SR_TID.X ;  /* 0x0000000000117919 */ /* 0x000ea80000002100 */
[----:B------:R-:W2:Y:S01]  /*00c0*/  S2UR UR5, SR_CgaCtaId ;  /* 0x00000000000579c3 */ /* 0x000ea20000008800 */
[----:B------:R-:W-:Y:S01]  /*00d0*/  UMOV UR4, 0x400 ;  /* 0x0000040000047882 */ /* 0x000fe20000000000 */
[----:B------:R-:W-:Y:S01]  /*00e0*/  ULDC.64 UR8, c[0x0][0x218] ;  /* 0x0000860000087ab9 */ /* 0x000fe20000000a00 */
[----:B-1----:R-:W-:Y:S01]  /*00f0*/  IMAD.SHL.U32 R16, R2, 0x4, RZ ;  /* 0x0000000402107824 */ /* 0x002fe200078e00ff */
[----:B------:R-:W-:Y:S01]  /*0100*/  SHF.R.U32.HI R12, RZ, 0x2, R2 ;  /* 0x00000002ff0c7819 */ /* 0x000fe20000011602 */
[----:B---3--:R-:W-:-:S03]  /*0110*/  IMAD.SHL.U32 R13, R14, 0x10, RZ ;  /* 0x000000100e0d7824 */ /* 0x008fc600078e00ff */
[----:B------:R-:W-:Y:S01]  /*0120*/  SGXT.U32 R12, R12, 0x5 ;  /* 0x000000050c0c781a */ /* 0x000fe20000000000 */
[----:B----4-:R-:W-:Y:S01]  /*0130*/  IMAD.SHL.U32 R29, R29, 0x40, RZ ;  /* 0x000000401d1d7824 */ /* 0x010fe200078e00ff */
[----:B------:R-:W-:-:S04]  /*0140*/  LOP3.LUT R3, R13, 0xc, R16, 0xf8, !PT ;  /* 0x0000000c0d037812 */ /* 0x000fc800078ef810 */
[----:B------:R-:W-:Y:S02]  /*0150*/  LOP3.LUT R0, R29, R12, RZ, 0xfc, !PT ;  /* 0x0000000c1d007212 */ /* 0x000fe400078efcff */
[----:B------:R-:W-:-:S03]  /*0160*/  ISETP.GE.AND P0, PT, R3, 0x10, PT ;  /* 0x000000100300780c */ /* 0x000fc60003f06270 */
[C---:B------:R-:W-:Y:S01]  /*0170*/  IMAD R7, R0.reuse, 0x10, R3 ;  /* 0x0000001000077824 */ /* 0x040fe200078e0203 */
[----:B------:R-:W-:Y:S02]  /*0180*/  ISETP.LT.AND P1, PT, R0, 0x200, !P0 ;  /* 0x000002000000780c */ /* 0x000fe40004721270 */
[----:B------:R-:W-:Y:S01]  /*0190*/  SHF.R.U32.HI R0, RZ, 0x4, R2 ;  /* 0x00000004ff007819 */ /* 0x000fe20000011602 */
[----:B--2---:R-:W-:-:S03]  /*01a0*/  IMAD.WIDE R6, R7, 0x4, R24 ;  /* 0x0000000407067825 */ /* 0x004fc600078e0218 */
[----:B------:R-:W-:Y:S02]  /*01b0*/  SGXT.U32 R0, R0, 0x3 ;  /* 0x000000030000781a */ /* 0x000fe40000000000 */
[----:B------:R-:W-:Y:S02]  /*01c0*/  SHF.R.S32.HI R14, RZ, 0x1b, R14 ;  /* 0x0000001bff0e7819 */ /* 0x000fe4000001140e */
[----:B------:R-:W-:Y:S02]  /*01d0*/  LOP3.LUT R0, R13, R0, RZ, 0xfc, !PT ;  /* 0x000000000d007212 */ /* 0x000fe400078efcff */
[----:B------:R-:W-:Y:S01]  /*01e0*/  SGXT R13, R14, 0x1 ;  /* 0x000000010e0d781a */ /* 0x000fe20000000200 */
[----:B------:R1:W2:Y:S01]  /*01f0*/  @P1 LDG.E.EL.128 R8, desc[UR6][R6.64] ;  /* 0x0000000606081981 */ /* 0x0002a2000c2e1d00 */
[----:B------:R-:W-:-:S04]  /*0200*/  LOP3.LUT R2, R0, 0x8, RZ, 0xfc, !PT ;  /* 0x0000000800027812 */ /* 0x000fc800078efcff */
[----:B------:R-:W-:Y:S02]  /*0210*/  LEA.HI R14, R13, R2, RZ, 0x2 ;  /* 0x000000020d0e7211 */ /* 0x000fe400078f10ff */
[----:B------:R-:W-:Y:S02]  /*0220*/  ISETP.GE.AND P2, PT, R2, 0x10, PT ;  /* 0x000000100200780c */ /* 0x000fe40003f46270 */
[----:B------:R-:W-:Y:S02]  /*0230*/  SHF.R.S32.HI R21, RZ, 0x2, R14 ;  /* 0x00000002ff157819 */ /* 0x000fe4000001140e */
[----:B------:R-:W-:-:S03]  /*0240*/  SHF.R.S32.HI R13, RZ, 0x1f, R0 ;  /* 0x0000001fff0d7819 */ /* 0x000fc60000011400 */
[----:B-----5:R-:W-:Y:S01]  /*0250*/  IMAD.WIDE R20, R21, 0x8, R4 ;  /* 0x0000000815147825 */ /* 0x020fe200078e0204 */
[----:B------:R-:W-:Y:S02]  /*0260*/  LEA.HI R13, R13, R0, RZ, 0x2 ;  /* 0x000000000d0d7211 */ /* 0x000fe400078f10ff */
[C---:B------:R-:W-:Y:S02]  /*0270*/  ISETP.GE.AND P1, PT, R0.reuse, 0x10, PT ;  /* 0x000000100000780c */ /* 0x040fe40003f26270 */
[----:B-1----:R-:W-:Y:S01]  /*0280*/  LOP3.LUT R7, R13, 0xfffffffc, RZ, 0xc0, !PT ;  /* 0xfffffffc0d077812 */ /* 0x002fe200078ec0ff */
[----:B------:R1:W3:Y:S04]  /*0290*/  @!P2 LDG.E.EL.64 R26, desc[UR6][R20.64] ;  /* 0x00000006141aa981 */ /* 0x0002e8000c2e1b00 */
[----:B------:R-:W-:-:S04]  /*02a0*/  IMAD.IADD R7, R0, 0x1, -R7 ;  /* 0x0000000100077824 */ /* 0x000fc800078e0a07 */
[----:B------:R-:W-:Y:S01]  /*02b0*/  IMAD.WIDE R14, R7, 0x8, R4 ;  /* 0x00000008070e7825 */ /* 0x000fe200078e0204 */
[----:B------:R-:W-:-:S04]  /*02c0*/  CS2R R6, SRZ ;  /* 0x0000000000067805 */ /* 0x000fc8000001ff00 */
[----:B------:R-:W4:Y:S04]  /*02d0*/  @!P1 LDG.E.EL.64 R18, desc[UR6][R14.64] ;  /* 0x000000060e129981 */ /* 0x000f28000c2e1b00 */
[----:B------:R5:W4:Y:S01]  /*02e0*/  @!P2 LDG.E.EL.64 R6, desc[UR6][R14.64] ;  /* 0x000000060e06a981 */ /* 0x000b22000c2e1b00 */
[----:B------:R-:W-:Y:S02]  /*02f0*/  SHF.R.S32.HI R13, RZ, 0x2, R13 ;  /* 0x00000002ff0d7819 */ /* 0x000fe4000001140d */
[----:B-1----:R-:W-:-:S03]  /*0300*/  CS2R R20, SRZ ;  /* 0x0000000000147805 */ /* 0x002fc6000001ff00 */
[----:B------:R-:W-:-:S04]  /*0310*/  IMAD.WIDE R4, R13, 0x8, R4 ;  /* 0x000000080d047825 */ /* 0x000fc800078e0204 */
[----:B0-----:R-:W-:Y:S01]  /*0320*/  IMAD.SHL.U32 R13, R17, 0x100, RZ ;  /* 0x00000100110d7824 */ /* 0x001fe200078e00ff */
[----:B------:R0:W4:Y:S01]  /*0330*/  @!P1 LDG.E.EL.64 R20, desc[UR6][R4.64] ;  /* 0x0000000604149981 */ /* 0x000122000c2e1b00 */
[----:B------:R-:W-:Y:S01]  /*0340*/  LOP3.LUT R22, R29, 0x20, R12, 0xfe, !PT ;  /* 0x000000201d167812 */ /* 0x000fe200078efe0c */
[----:B------:R-:W-:Y:S02]  /*0350*/  UPRMT UR4, UR5, 0x654, UR4 ;  /* 0x0000065405047896 */ /* 0x000fe40008000004 */
[----:B------:R-:W-:Y:S02]  /*0360*/  LOP3.LUT R13, R13, 0x300, RZ, 0xc0, !PT ;  /* 0x000003000d0d7812 */ /* 0x000fe400078ec0ff */
[C---:B------:R-:W-:Y:S01]  /*0370*/  ISETP.LT.AND P0, PT, R22.reuse, 0x200, !P0 ;  /* 0x000002001600780c */ /* 0x040fe20004701270 */
[----:B------:R-:W-:Y:S01]  /*0380*/  IMAD R3, R22, 0x10, R3 ;  /* 0x0000001016037824 */ /* 0x000fe200078e0203 */
[C---:B------:R-:W-:Y:S02]  /*0390*/  LOP3.LUT R12, R13.reuse, R12, RZ, 0xfc, !PT ;  /* 0x0000000c0d0c7212 */ /* 0x040fe400078efcff */
[----:B-----5:R-:W-:Y:S01]  /*03a0*/  LOP3.LUT R15, R13, 0x40, RZ, 0xfc, !PT ;  /* 0x000000400d0f7812 */ /* 0x020fe200078efcff */
[----:B------:R-:W-:Y:S01]  /*03b0*/  IMAD.WIDE R24, R3, 0x4, R24 ;  /* 0x0000000403187825 */ /* 0x000fe200078e0218 */
[----:B------:R-:W-:-:S02]  /*03c0*/  LEA.HI R23, R13, R12, RZ, 0x1c ;  /* 0x0000000c0d177211 */ /* 0x000fc400078fe0ff */
[C---:B0-----:R-:W-:Y:S02]  /*03d0*/  LOP3.LUT R5, R13.reuse, 0x80, RZ, 0xfc, !PT ;  /* 0x000000800d057812 */ /* 0x041fe400078efcff */
[----:B------:R-:W-:Y:S02]  /*03e0*/  LOP3.LUT R13, R13, 0xc0, RZ, 0xfc, !PT ;  /* 0x000000c00d0d7812 */ /* 0x000fe400078efcff */
[-C--:B------:R-:W-:Y:S02]  /*03f0*/  LEA.HI R22, R15, R12.reuse, RZ, 0x1c ;  /* 0x0000000c0f167211 */ /* 0x080fe400078fe0ff */
[----:B------:R-:W-:Y:S02]  /*0400*/  CS2R R14, SRZ ;  /* 0x00000000000e7805 */ /* 0x000fe4000001ff00 */
[-C--:B------:R-:W-:Y:S02]  /*0410*/  LEA.HI R5, R5, R12.reuse, RZ, 0x1c ;  /* 0x0000000c05057211 */ /* 0x080fe400078fe0ff */
[----:B------:R-:W-:-:S02]  /*0420*/  LEA.HI R4, R13, R12, RZ, 0x1c ;  /* 0x0000000c0d047211 */ /* 0x000fc400078fe0ff */
[----:B------:R-:W-:Y:S02]  /*0430*/  CS2R R12, SRZ ;  /* 0x00000000000c7805 */ /* 0x000fe4000001ff00 */
[----:B------:R-:W-:-:S04]  /*0440*/  LEA R23, R23, UR4, 0x2 ;  /* 0x0000000417177c11 */ /* 0x000fc8000f8e10ff */
[----:B------:R0:W5:Y:S01]  /*0450*/  @P0 LDG.E.EL.128 R12, desc[UR6][R24.64] ;  /* 0x00000006180c0981 */ /* 0x000162000c2e1d00 */
[----:B------:R-:W-:Y:S02]  /*0460*/  LOP3.LUT R29, R29, 0x3c, R16, 0xf8, !PT ;  /* 0x0000003c1d1d7812 */ /* 0x000fe400078ef810 */
[----:B------:R-:W-:Y:S01]  /*0470*/  LEA R22, R22, UR4, 0x2 ;  /* 0x0000000416167c11 */ /* 0x000fe2000f8e10ff */
[----:B--2---:R1:W-:Y:S01]  /*0480*/  STS [R23], R8 ;  /* 0x0000000817007388 */ /* 0x0043e20000000800 */
[----:B---3--:R-:W-:-:S04]  /*0490*/  SHF.R.U32.HI R3, RZ, 0x19, R27 ;  /* 0x00000019ff037819 */ /* 0x008fc8000001161b */
[----:B------:R-:W-:-:S04]  /*04a0*/  LOP3.LUT R3, R3, 0x40, RZ, 0xc0, !PT ;  /* 0x0000004003037812 */ /* 0x000fc800078ec0ff */
[----:B0-----:R-:W-:-:S05]  /*04b0*/  IADD3 R25, P0, R26, R3, RZ ;  /* 0x000000031a197210 */ /* 0x001fca0007f1e0ff */
[----:B------:R-:W-:Y:S01]  /*04c0*/  IMAD.X R24, RZ, RZ, R27, P0 ;  /* 0x000000ffff187224 */ /* 0x000fe200000e061b */
[----:B----4-:R-:W-:-:S04]  /*04d0*/  SHF.R.U32.HI R27, RZ, 0x19, R19 ;  /* 0x00000019ff1b7819 */ /* 0x010fc80000011613 */
[----:B------:R-:W-:Y:S02]  /*04e0*/  LOP3.LUT R27, R27, 0x40, RZ, 0xc0, !PT ;  /* 0x000000401b1b7812 */ /* 0x000fe400078ec0ff */
[----:B------:R-:W-:Y:S02]  /*04f0*/  SHF.R.U32.HI R3, RZ, 0x19, R7 ;  /* 0x00000019ff037819 */ /* 0x000fe40000011607 */
[----:B-1----:R-:W-:Y:S02]  /*0500*/  IADD3 R8, P0, R18, R27, RZ ;  /* 0x0000001b12087210 */ /* 0x002fe40007f1e0ff */
[----:B------:R-:W-:-:S03]  /*0510*/  LOP3.LUT R3, R3, 0x40, RZ, 0xc0, !PT ;  /* 0x0000004003037812 */ /* 0x000fc600078ec0ff */
[----:B------:R-:W-:Y:S01]  /*0520*/  IMAD.X R19, RZ, RZ, R19, P0 ;  /* 0x000000ffff137224 */ /* 0x000fe200000e0613 */
[----:B------:R-:W-:Y:S02]  /*0530*/  IADD3 R3, P1, R6, R3, RZ ;  /* 0x0000000306037210 */ /* 0x000fe40007f3e0ff */
[C---:B------:R-:W-:Y:S02]  /*0540*/  LEA R18, P0, R8.reuse, UR8, 0x9 ;  /* 0x0000000808127c11 */ /* 0x040fe4000f8048ff */
[----:B------:R-:W-:Y:S01]  /*0550*/  SHF.R.S32.HI R6, RZ, 0x1f, R29 ;  /* 0x0000001fff067819 */ /* 0x000fe2000001141d */
[----:B------:R-:W-:Y:S01]  /*0560*/  IMAD.X R26, RZ, RZ, R7, P1 ;  /* 0x000000ffff1a7224 */ /* 0x000fe200008e0607 */
[----:B------:R-:W-:Y:S02]  /*0570*/  LEA.HI.X R19, R8, UR9, R19, 0x9, P0 ;  /* 0x0000000908137c11 */ /* 0x000fe400080f4c13 */
[----:B------:R-:W-:Y:S02]  /*0580*/  LEA.HI R8, R6, R29, RZ, 0x7 ;  /* 0x0000001d06087211 */ /* 0x000fe400078f38ff */
[----:B------:R-:W-:-:S04]  /*0590*/  LEA R6, P0, R3, UR8, 0x9 ;  /* 0x0000000803067c11 */ /* 0x000fc8000f8048ff */
[----:B------:R-:W-:Y:S02]  /*05a0*/  LEA.HI.X R7, R3, UR9, R26, 0x9, P0 ;  /* 0x0000000903077c11 */ /* 0x000fe400080f4c1a */
[----:B------:R-:W-:-:S05]  /*05b0*/  LOP3.LUT R26, R8, 0xffffff80, RZ, 0xc0, !PT ;  /* 0xffffff80081a7812 */ /* 0x000fca00078ec0ff */
[----:B------:R-:W-:-:S04]  /*05c0*/  IMAD.IADD R3, R29, 0x1, -R26 ;  /* 0x000000011d037824 */ /* 0x000fc800078e0a1a */
[----:B------:R-:W-:-:S03]  /*05d0*/  IMAD.WIDE R6, R3, 0x4, R6 ;  /* 0x0000000403067825 */ /* 0x000fc600078e0206 */
[----:B------:R-:W-:-:S04]  /*05e0*/  LEA R6, P1, R25, R6, 0xf ;  /* 0x0000000619067211 */ /* 0x000fc800078278ff */
[----:B------:R-:W-:Y:S02]  /*05f0*/  LEA.HI.X R7, R25, R7, R24, 0xf, P1 ;  /* 0x0000000719077211 */ /* 0x000fe400008f7c18 */
[----:B------:R-:W-:-:S04]  /*0600*/  SHF.R.U32.HI R25, RZ, 0x19, R21 ;  /* 0x00000019ff197819 */ /* 0x000fc80000011615 */
[----:B------:R-:W-:Y:S01]  /*0610*/  LOP3.LUT R25, R25, 0x40, RZ, 0xc0, !PT ;  /* 0x0000004019197812 */ /* 0x000fe200078ec0ff */
[----:B------:R-:W-:-:S03]  /*0620*/  IMAD.WIDE R18, R3, 0x4, R18 ;  /* 0x0000000403127825 */ /* 0x000fc600078e0212 */
[----:B------:R-:W-:-:S05]  /*0630*/  IADD3 R25, P1, R20, R25, RZ ;  /* 0x0000001914197210 */ /* 0x000fca0007f3e0ff */
[----:B------:R-:W-:Y:S01]  /*0640*/  IMAD.X R21, RZ, RZ, R21, P1 ;  /* 0x000000ffff157224 */ /* 0x000fe200008e0615 */
[C---:B------:R-:W-:Y:S02]  /*0650*/  LEA R18, P1, R25.reuse, R18, 0xf ;  /* 0x0000001219127211 */ /* 0x040fe400078278ff */
[----:B------:R-:W-:Y:S02]  /*0660*/  LEA R26, R4, UR4, 0x2 ;  /* 0x00000004041a7c11 */ /* 0x000fe4000f8e10ff */
[----:B------:R-:W-:Y:S02]  /*0670*/  LEA.HI.X R19, R25, R19, R21, 0xf, P1 ;  /* 0x0000001319137211 */ /* 0x000fe400008f7c15 */
[----:B------:R-:W-:Y:S01]  /*0680*/  LEA R21, R5, UR4, 0x2 ;  /* 0x0000000405157c11 */ /* 0x000fe2000f8e10ff */
[----:B------:R-:W-:Y:S04]  /*0690*/  STS [R22+0x100], R9 ;  /* 0x0001000916007388 */ /* 0x000fe80000000800 */
[----:B------:R-:W-:Y:S04]  /*06a0*/  STS [R21+0x200], R10 ;  /* 0x0002000a15007388 */ /* 0x000fe80000000800 */
[----:B------:R0:W-:Y:S04]  /*06b0*/  STS [R26+0x300], R11 ;  /* 0x0003000b1a007388 */ /* 0x0001e80000000800 */
[----:B-----5:R-:W-:Y:S04]  /*06c0*/  STS [R23+0x80], R12 ;  /* 0x0000800c17007388 */ /* 0x020fe80000000800 */
[----:B------:R1:W-:Y:S04]  /*06d0*/  STS [R22+0x180], R13 ;  /* 0x0001800d16007388 */ /* 0x0003e80000000800 */
[----:B------:R-:W-:Y:S04]  /*06e0*/  STS [R21+0x280], R14 ;  /* 0x0002800e15007388 */ /* 0x000fe80000000800 */
[----:B------:R2:W-:Y:S01]  /*06f0*/  STS [R26+0x380], R15 ;  /* 0x0003800f1a007388 */ /* 0x0005e20000000800 */
[----:B------:R-:W-:Y:S01]  /*0700*/  BAR.SYNC.DEFER_BLOCKING 0x0 ;  /* 0x0000000000007b1d */ /* 0x000fe20000010000 */
[----:B------:R-:W-:-:S02]  /*0710*/  ISETP.GE.AND P0, PT, R29, 0x200, PT ;  /* 0x000002001d00780c */ /* 0x000fc40003f06270 */
[----:B------:R-:W-:Y:S02]  /*0720*/  SHF.R.S32.HI R20, RZ, 0x7, R8 ;  /* 0x00000007ff147819 */ /* 0x000fe40000011408 */
[----:B------:R-:W-:Y:S02]  /*0730*/  ISETP.LT.AND P1, PT, R0, 0x10, !P0 ;  /* 0x000000100000780c */ /* 0x000fe40004721270 */
[----:B------:R-:W-:Y:S02]  /*0740*/  CS2R R4, SRZ ;  /* 0x0000000000047805 */ /* 0x000fe4000001ff00 */
[----:B0-----:R-:W-:Y:S01]  /*0750*/  CS2R R10, SRZ ;  /* 0x00000000000a7805 */ /* 0x001fe2000001ff00 */
[----:B------:R-:W-:Y:S01]  /*0760*/  IMAD.SHL.U32 R25, R20, 0x80000, RZ ;  /* 0x0008000014197824 */ /* 0x000fe200078e00ff */
[----:B------:R-:W-:Y:S01]  /*0770*/  LOP3.LUT R16, R16, 0x1fc, RZ, 0xc0, !PT ;  /* 0x000001fc10107812 */ /* 0x000fe200078ec0ff */
[----:B-1----:R-:W0:Y:S02]  /*0780*/  LDC.64 R22, c[0x0][0x228] ;  /* 0x00008a00ff167b82 */ /* 0x002e240000000a00 */
[----:B------:R-:W-:Y:S01]  /*0790*/  IMAD.WIDE R18, R25, 0x4, R18 ;  /* 0x0000000419127825 */ /* 0x000fe200078e0212 */
[----:B------:R-:W-:-:S03]  /*07a0*/  ISETP.LT.AND P0, PT, R2, 0x10, !P0 ;  /* 0x000000100200780c */ /* 0x000fc60004701270 */
[----:B------:R-:W-:Y:S01]  /*07b0*/  IMAD.WIDE R24, R25, 0x4, R6 ;  /* 0x0000000419187825 */ /* 0x000fe200078e0206 */
[----:B------:R-:W-:Y:S02]  /*07c0*/  CS2R R6, SRZ ;  /* 0x0000000000067805 */ /* 0x000fe4000001ff00 */
[----:B------:R-:W-:-:S04]  /*07d0*/  CS2R R8, SRZ ;  /* 0x0000000000087805 */ /* 0x000fc8000001ff00 */
[----:B------:R1:W3:Y:S04]  /*07e0*/  @P1 LDG.E.128 R4, desc[UR6][R18.64] ;  /* 0x0000000612041981 */ /* 0x0002e8000c1e1d00 */
[----:B------:R-:W4:Y:S01]  /*07f0*/  @P0 LDG.E.128 R8, desc[UR6][R24.64] ;  /* 0x0000000618080981 */ /* 0x000f22000c1e1d00 */
[----:B------:R-:W-:Y:S02]  /*0800*/  SHF.R.U32.HI R13, RZ, 0x2, R17 ;  /* 0x00000002ff0d7819 */ /* 0x000fe40000011611 */
[----:B------:R-:W-:Y:S02]  /*0810*/  LOP3.LUT R12, R16, 0x200, RZ, 0xfc, !PT ;  /* 0x00000200100c7812 */ /* 0x000fe400078efcff */
[----:B------:R-:W-:Y:S02]  /*0820*/  LOP3.LUT R13, R13, 0x1c, RZ, 0xc0, !PT ;  /* 0x0000001c0d0d7812 */ /* 0x000fe400078ec0ff */
[----:B------:R-:W-:-:S03]  /*0830*/  SHF.R.U32.HI R12, RZ, 0x4, R12 ;  /* 0x00000004ff0c7819 */ /* 0x000fc6000001160c */
[----:B------:R-:W-:Y:S01]  /*0840*/  IMAD.IADD R13, R16, 0x1, R13 ;  /* 0x00000001100d7824 */ /* 0x000fe200078e020d */
[----:B--2---:R-:W-:-:S04]  /*0850*/  LOP3.LUT R15, R12, 0x3c, RZ, 0xc0, !PT ;  /* 0x0000003c0c0f7812 */ /* 0x004fc800078ec0ff */
[----:B------:R-:W-:Y:S01]  /*0860*/  LEA R13, R13, UR4, 0x2 ;  /* 0x000000040d0d7c11 */ /* 0x000fe2000f8e10ff */
[----:B------:R-:W-:-:S05]  /*0870*/  IMAD.IADD R15, R16, 0x1, R15 ;  /* 0x00000001100f7824 */ /* 0x000fca00078e020f */
[----:B------:R-:W-:Y:S02]  /*0880*/  LEA R16, R15, UR4, 0x2 ;  /* 0x000000040f107c11 */ /* 0x000fe4000f8e10ff */
[----:B------:R-:W3:Y:S04]  /*0890*/  LDS.128 R12, [R13] ;  /* 0x000000000d0c7984 */ /* 0x000ee80000000c00 */
[----:B-1----:R-:W4:Y:S01]  /*08a0*/  LDS.128 R16, [R16+0x800] ;  /* 0x0008000010107984 */ /* 0x002f220000000c00 */
[----:B------:R-:W-:-:S04]  /*08b0*/  IMAD R3, R20, 0x800, R3 ;  /* 0x0000080014037824 */ /* 0x000fc800078e0203 */
[--C-:B------:R-:W-:Y:S02]  /*08c0*/  IMAD R21, R0, 0x80, R3.reuse ;  /* 0x0000008000157824 */ /* 0x100fe400078e0203 */
[----:B------:R-:W-:Y:S02]  /*08d0*/  IMAD R3, R2, 0x80, R3 ;  /* 0x0000008002037824 */ /* 0x000fe400078e0203 */
[----:B---3--:R-:W-:Y:S01]  /*08e0*/  FADD R4, R12, R4 ;  /* 0x000000040c047221 */ /* 0x008fe20000000000 */
[----:B------:R-:W-:Y:S01]  /*08f0*/  FADD R5, R13, R5 ;  /* 0x000000050d057221 */ /* 0x000fe20000000000 */
[----:B------:R-:W-:Y:S01]  /*0900*/  FADD R6, R14, R6 ;  /* 0x000000060e067221 */ /* 0x000fe20000000000 */
[----:B------:R-:W-:Y:S01]  /*0910*/  FADD R7, R15, R7 ;  /* 0x000000070f077221 */ /* 0x000fe20000000000 */
[----:B0-----:R-:W-:-:S04]  /*0920*/  IMAD.WIDE R12, R21, 0x4, R22 ;  /* 0x00000004150c7825 */ /* 0x001fc800078e0216 */
[----:B----4-:R-:W-:Y:S01]  /*0930*/  FADD R8, R16, R8 ;  /* 0x0000000810087221 */ /* 0x010fe20000000000 */
[----:B------:R-:W-:Y:S01]  /*0940*/  FADD R9, R17, R9 ;  /* 0x0000000911097221 */ /* 0x000fe20000000000 */
[----:B------:R0:W-:Y:S01]  /*0950*/  @P1 STG.E.128 desc[UR6][R12.64], R4 ;  /* 0x000000040c001986 */ /* 0x0001e2000c101d06 */
[----:B------:R-:W-:Y:S01]  /*0960*/  FADD R10, R18, R10 ;  /* 0x0000000a120a7221 */ /* 0x000fe20000000000 */
[----:B------:R-:W-:Y:S01]  /*0970*/  FADD R11, R19, R11 ;  /* 0x0000000b130b7221 */ /* 0x000fe20000000000 */
[----:B------:R-:W-:Y:S01]  /*0980*/  IMAD.WIDE R22, R3, 0x4, R22 ;  /* 0x0000000403167825 */ /* 0x000fe200078e0216 */
[----:B0-----:R-:W-:Y:S06]  /*0990*/  @!P0 EXIT ;  /* 0x000000000000894d */ /* 0x001fec0003800000 */
[----:B------:R-:W-:Y:S01]  /*09a0*/  STG.E.128 desc[UR6][R22.64], R8 ;  /* 0x0000000816007986 */ /* 0x000fe2000c101d06 */
[----:B------:R-:W-:Y:S05]  /*09b0*/  EXIT ;  /* 0x000000000000794d */ /* 0x000fea0003800000 */
.L_x_0:
[----:B------:R-:W-:-:S00]  /*09c0*/  BRA `(.L_x_0) ;  /* 0xfffffffc00fc7947 */ /* 0x000fc0000383ffff */
[----:B------:R-:W-:-:S00]  /*09d0*/  NOP ;  /* 0x0000000000007918 */ /* 0x000fc00000000000 */
        /* <DEDUP_REMOVED lines=10> */
.L_x_1:


//--------------------- .nv.shared.triton_poi_fused__unsafe_index_add_4 --------------------------
	.section	.nv.shared.triton_poi_fused__unsafe_index_add_4,"aw",@nobits
	.sectionflags	@""
	.align	16
	.zero		1024


//--------------------- .nv.constant0.triton_poi_fused__unsafe_index_add_4 --------------------------
	.section	.nv.constant0.triton_poi_fused__unsafe_index_add_4,"a",@progbits
	.sectionflags	@""
	.align	4
.nv.constant0.triton_poi_fused__unsafe_index_add_4:
	.zero		568
